//
// Generated by NVIDIA NVVM Compiler
//
// Compiler Build ID: CL-36424714
// Cuda compilation tools, release 13.0, V13.0.88
// Based on NVVM 20.0.0
//

.version 9.0
.target sm_100
.address_size 64

	// .globl	GpuConv1DOnDevice
.extern .shared .align 16 .b8 yj[];

.visible .entry GpuConv1DOnDevice(
	.param .u64 GpuConv1DOnDevice_param_0,
	.param .u64 GpuConv1DOnDevice_param_1,
	.param .u64 .ptr .align 1 GpuConv1DOnDevice_param_2,
	.param .u64 .ptr .align 1 GpuConv1DOnDevice_param_3
)
{
	.reg .pred 	%p<21>;
	.reg .b32 	%r<24>;
	.reg .b32 	%f<144>;
	.reg .b64 	%rd<49>;

	ld.param.u64 	%rd23, [GpuConv1DOnDevice_param_0];
	ld.param.u64 	%rd24, [GpuConv1DOnDevice_param_1];
	ld.param.u64 	%rd25, [GpuConv1DOnDevice_param_2];
	ld.param.u64 	%rd26, [GpuConv1DOnDevice_param_3];
	cvta.to.global.u64 	%rd1, %rd26;
	mov.u32 	%r11, %ctaid.x;
	mov.u32 	%r1, %ntid.x;
	mov.u32 	%r2, %tid.x;
	mad.lo.s32 	%r12, %r11, %r1, %r2;
	cvt.u64.u32 	%rd2, %r12;
	setp.le.s64 	%p4, %rd23, %rd2;
	mov.pred 	%p20, -1;
	@%p4 bra 	$L__BB0_2;
	ld.global.u64 	%rd27, [%rd1];
	cvta.to.global.u64 	%rd28, %rd27;
	shl.b64 	%rd29, %rd2, 2;
	add.s64 	%rd30, %rd28, %rd29;
	ld.global.f32 	%f21, [%rd30];
	ld.global.u64 	%rd31, [%rd1+16];
	cvta.to.global.u64 	%rd32, %rd31;
	add.s64 	%rd33, %rd32, %rd29;
	ld.global.f32 	%f132, [%rd33];
	setp.ltu.f32 	%p20, %f21, 0f00000000;
$L__BB0_2:
	setp.lt.s64 	%p5, %rd24, 1;
	mov.f32 	%f142, 0f00000000;
	@%p5 bra 	$L__BB0_24;
	cvt.u64.u32 	%rd3, %r1;
	mul.f32 	%f3, %f132, %f132;
	add.s64 	%rd4, %rd24, -1;
	and.b64  	%rd34, %rd4, -4294967296;
	setp.ne.s64 	%p6, %rd34, 0;
	@%p6 bra 	$L__BB0_5;
	cvt.u32.u64 	%r13, %rd3;
	cvt.u32.u64 	%r14, %rd4;
	div.u32 	%r15, %r14, %r13;
	cvt.u64.u32 	%rd44, %r15;
	bra.uni 	$L__BB0_6;
$L__BB0_5:
	div.u64 	%rd44, %rd4, %rd3;
$L__BB0_6:
	shl.b32 	%r16, %r2, 2;
	mov.u32 	%r17, yj;
	add.s32 	%r3, %r17, %r16;
	cvt.u64.u32 	%rd8, %r2;
	mov.f32 	%f142, 0f00000000;
	mov.b64 	%rd46, 0;
	mov.u64 	%rd45, %rd24;
	mov.u64 	%rd47, %rd46;
$L__BB0_7:
	min.s64 	%rd12, %rd45, %rd3;
	max.s64 	%rd13, %rd12, 1;
	and.b64  	%rd14, %rd13, 3;
	mad.lo.s64 	%rd15, %rd47, %rd3, %rd8;
	setp.ge.s64 	%p7, %rd15, %rd24;
	@%p7 bra 	$L__BB0_9;
	ld.global.u64 	%rd36, [%rd1+24];
	cvta.to.global.u64 	%rd37, %rd36;
	shl.b64 	%rd38, %rd15, 2;
	add.s64 	%rd39, %rd37, %rd38;
	ld.global.f32 	%f24, [%rd39];
	st.shared.f32 	[%r3], %f24;
$L__BB0_9:
	setp.le.s64 	%p8, %rd23, %rd2;
	bar.sync 	0;
	@%p8 bra 	$L__BB0_23;
	setp.le.s64 	%p9, %rd24, %rd46;
	mov.f32 	%f141, 0f00000000;
	@%p9 bra 	$L__BB0_22;
	setp.lt.s64 	%p10, %rd12, 8;
	mov.f32 	%f141, 0f00000000;
	mov.u32 	%r21, %r17;
	@%p10 bra 	$L__BB0_14;
	and.b64  	%rd48, %rd13, 9223372036854775800;
	mov.f32 	%f141, 0f00000000;
	mov.u32 	%r21, %r17;
$L__BB0_13:
	.pragma "nounroll";
	ld.shared.v4.f32 	{%f29, %f30, %f31, %f32}, [%r21];
	mul.f32 	%f33, %f132, %f29;
	mul.f32 	%f34, %f33, %f132;
	mul.f32 	%f35, %f3, %f29;
	fma.rn.f32 	%f36, %f34, 0f40000000, %f35;
	selp.f32 	%f37, %f36, 0f00000000, %p20;
	add.f32 	%f38, %f37, %f141;
	mul.f32 	%f39, %f132, %f30;
	mul.f32 	%f40, %f39, %f132;
	mul.f32 	%f41, %f3, %f30;
	fma.rn.f32 	%f42, %f40, 0f40000000, %f41;
	selp.f32 	%f43, %f42, 0f00000000, %p20;
	add.f32 	%f44, %f43, %f38;
	mul.f32 	%f45, %f132, %f31;
	mul.f32 	%f46, %f45, %f132;
	mul.f32 	%f47, %f3, %f31;
	fma.rn.f32 	%f48, %f46, 0f40000000, %f47;
	selp.f32 	%f49, %f48, 0f00000000, %p20;
	add.f32 	%f50, %f49, %f44;
	mul.f32 	%f51, %f132, %f32;
	mul.f32 	%f52, %f51, %f132;
	mul.f32 	%f53, %f3, %f32;
	fma.rn.f32 	%f54, %f52, 0f40000000, %f53;
	selp.f32 	%f55, %f54, 0f00000000, %p20;
	add.f32 	%f56, %f55, %f50;
	ld.shared.v4.f32 	{%f57, %f58, %f59, %f60}, [%r21+16];
	mul.f32 	%f61, %f132, %f57;
	mul.f32 	%f62, %f61, %f132;
	mul.f32 	%f63, %f3, %f57;
	fma.rn.f32 	%f64, %f62, 0f40000000, %f63;
	selp.f32 	%f65, %f64, 0f00000000, %p20;
	add.f32 	%f66, %f65, %f56;
	mul.f32 	%f67, %f132, %f58;
	mul.f32 	%f68, %f67, %f132;
	mul.f32 	%f69, %f3, %f58;
	fma.rn.f32 	%f70, %f68, 0f40000000, %f69;
	selp.f32 	%f71, %f70, 0f00000000, %p20;
	add.f32 	%f72, %f71, %f66;
	mul.f32 	%f73, %f132, %f59;
	mul.f32 	%f74, %f73, %f132;
	mul.f32 	%f75, %f3, %f59;
	fma.rn.f32 	%f76, %f74, 0f40000000, %f75;
	selp.f32 	%f77, %f76, 0f00000000, %p20;
	add.f32 	%f78, %f77, %f72;
	mul.f32 	%f79, %f132, %f60;
	mul.f32 	%f80, %f79, %f132;
	mul.f32 	%f81, %f3, %f60;
	fma.rn.f32 	%f82, %f80, 0f40000000, %f81;
	selp.f32 	%f83, %f82, 0f00000000, %p20;
	add.f32 	%f141, %f83, %f78;
	add.s32 	%r21, %r21, 32;
	add.s64 	%rd48, %rd48, -8;
	setp.ne.s64 	%p11, %rd48, 0;
	@%p11 bra 	$L__BB0_13;
$L__BB0_14:
	and.b64  	%rd19, %rd13, 7;
	setp.eq.s64 	%p12, %rd19, 0;
	@%p12 bra 	$L__BB0_22;
	setp.lt.u64 	%p13, %rd19, 4;
	@%p13 bra 	$L__BB0_17;
	ld.shared.v4.f32 	{%f85, %f86, %f87, %f88}, [%r21];
	mul.f32 	%f89, %f132, %f85;
	mul.f32 	%f90, %f89, %f132;
	mul.f32 	%f91, %f3, %f85;
	fma.rn.f32 	%f92, %f90, 0f40000000, %f91;
	selp.f32 	%f93, %f92, 0f00000000, %p20;
	add.f32 	%f94, %f93, %f141;
	mul.f32 	%f95, %f132, %f86;
	mul.f32 	%f96, %f95, %f132;
	mul.f32 	%f97, %f3, %f86;
	fma.rn.f32 	%f98, %f96, 0f40000000, %f97;
	selp.f32 	%f99, %f98, 0f00000000, %p20;
	add.f32 	%f100, %f99, %f94;
	mul.f32 	%f101, %f132, %f87;
	mul.f32 	%f102, %f101, %f132;
	mul.f32 	%f103, %f3, %f87;
	fma.rn.f32 	%f104, %f102, 0f40000000, %f103;
	selp.f32 	%f105, %f104, 0f00000000, %p20;
	add.f32 	%f106, %f105, %f100;
	mul.f32 	%f107, %f132, %f88;
	mul.f32 	%f108, %f107, %f132;
	mul.f32 	%f109, %f3, %f88;
	fma.rn.f32 	%f110, %f108, 0f40000000, %f109;
	selp.f32 	%f111, %f110, 0f00000000, %p20;
	add.f32 	%f141, %f111, %f106;
	add.s32 	%r21, %r21, 16;
$L__BB0_17:
	setp.eq.s64 	%p14, %rd14, 0;
	@%p14 bra 	$L__BB0_22;
	setp.eq.s64 	%p15, %rd14, 1;
	@%p15 bra 	$L__BB0_20;
	ld.shared.v2.f32 	{%f113, %f114}, [%r21];
	mul.f32 	%f115, %f132, %f113;
	mul.f32 	%f116, %f115, %f132;
	mul.f32 	%f117, %f3, %f113;
	fma.rn.f32 	%f118, %f116, 0f40000000, %f117;
	selp.f32 	%f119, %f118, 0f00000000, %p20;
	add.f32 	%f120, %f119, %f141;
	mul.f32 	%f121, %f132, %f114;
	mul.f32 	%f122, %f121, %f132;
	mul.f32 	%f123, %f3, %f114;
	fma.rn.f32 	%f124, %f122, 0f40000000, %f123;
	selp.f32 	%f125, %f124, 0f00000000, %p20;
	add.f32 	%f141, %f125, %f120;
	add.s32 	%r21, %r21, 8;
$L__BB0_20:
	and.b64  	%rd40, %rd13, 1;
	setp.eq.b64 	%p16, %rd40, 1;
	not.pred 	%p17, %p16;
	@%p17 bra 	$L__BB0_22;
	ld.shared.f32 	%f126, [%r21];
	mul.f32 	%f127, %f132, %f126;
	mul.f32 	%f128, %f127, %f132;
	mul.f32 	%f129, %f3, %f126;
	fma.rn.f32 	%f130, %f128, 0f40000000, %f129;
	selp.f32 	%f131, %f130, 0f00000000, %p20;
	add.f32 	%f141, %f131, %f141;
$L__BB0_22:
	add.f32 	%f142, %f141, %f142;
$L__BB0_23:
	bar.sync 	0;
	add.s64 	%rd46, %rd46, %rd3;
	add.s64 	%rd21, %rd47, 1;
	sub.s64 	%rd45, %rd45, %rd3;
	setp.ne.s64 	%p18, %rd47, %rd44;
	mov.u64 	%rd47, %rd21;
	@%p18 bra 	$L__BB0_7;
$L__BB0_24:
	setp.le.s64 	%p19, %rd23, %rd2;
	@%p19 bra 	$L__BB0_26;
	cvta.to.global.u64 	%rd41, %rd25;
	shl.b64 	%rd42, %rd2, 2;
	add.s64 	%rd43, %rd41, %rd42;
	st.global.f32 	[%rd43], %f142;
$L__BB0_26:
	ret;

}


// ===== COMPILED SASS (sm_100) =====

	.target	sm_100

	.elftype	@"ET_EXEC"


//--------------------- .note.nv.tkinfo           --------------------------
	.section	.note.nv.tkinfo,"",@"SHT_NOTE"
	.sectionflags	@"SHF_NOTE_NV_TKINFO"
	.tkinfo
        /*0018*/ 	.word	0x00000002
        /*0030*/ 	.string	""
        /*0030*/ 	.string	"ptxas"
        /*0030*/ 	.string	"Cuda compilation tools, release 13.0, V13.0.88"
        /*0030*/ 	.string	"Build cuda_13.0.r13.0/compiler.36424714_0"
        /*0030*/ 	.string	"-arch sm_100 -m 64 "



//--------------------- .note.nv.cuinfo           --------------------------
	.section	.note.nv.cuinfo,"",@"SHT_NOTE"
	.sectionflags	@"SHF_NOTE_NV_CUINFO"
        /*0018*/ 	.short	0x0002
        /*001a*/ 	.short	0x0064
        /*001c*/ 	.short	0x0082
	.zero		2


//--------------------- .nv.info                  --------------------------
	.section	.nv.info,"",@"SHT_CUDA_INFO"
	.align	4


	//----- nvinfo : EIATTR_REGCOUNT
	.align		4
        /*0000*/ 	.byte	0x04, 0x2f
        /*0002*/ 	.short	(.L_1 - .L_0)
	.align		4
.L_0:
        /*0004*/ 	.word	index@(GpuConv1DOnDevice)
        /*0008*/ 	.word	0x0000001f


	//----- nvinfo : EIATTR_FRAME_SIZE
	.align		4
.L_1:
        /*000c*/ 	.byte	0x04, 0x11
        /*000e*/ 	.short	(.L_3 - .L_2)
	.align		4
.L_2:
        /*0010*/ 	.word	index@($__internal_0_$__cuda_sm20_div_u64)
        /*0014*/ 	.word	0x00000000


	//----- nvinfo : EIATTR_FRAME_SIZE
	.align		4
.L_3:
        /*0018*/ 	.byte	0x04, 0x11
        /*001a*/ 	.short	(.L_5 - .L_4)
	.align		4
.L_4:
        /*001c*/ 	.word	index@(GpuConv1DOnDevice)
        /*0020*/ 	.word	0x00000000


	//----- nvinfo : EIATTR_MIN_STACK_SIZE
	.align		4
.L_5:
        /*0024*/ 	.byte	0x04, 0x12
        /*0026*/ 	.short	(.L_7 - .L_6)
	.align		4
.L_6:
        /*0028*/ 	.word	index@(GpuConv1DOnDevice)
        /*002c*/ 	.word	0x00000000
.L_7:


//--------------------- .nv.compat                --------------------------
	.section	.nv.compat,"",@"SHT_CUDA_COMPAT_INFO"
	.align	4
        /*0000*/ 	.byte	0x02, 0x09, 0x00, 0x00, 0x02, 0x02, 0x01, 0x00, 0x02, 0x05, 0x05, 0x00, 0x03, 0x07, 0x01, 0x01
        /*0010*/ 	.byte	0x02, 0x03, 0x00, 0x00, 0x02, 0x06, 0x01, 0x00, 0x04, 0x0b, 0x08, 0x00, 0x09, 0x00, 0x00, 0x00
        /*0020*/ 	.byte	0x00, 0x00, 0x00, 0x00


//--------------------- .nv.info.GpuConv1DOnDevice --------------------------
	.section	.nv.info.GpuConv1DOnDevice,"",@"SHT_CUDA_INFO"
	.sectionflags	@""
	.align	4


	//----- nvinfo : EIATTR_CUDA_API_VERSION
	.align		4
        /*0000*/ 	.byte	0x04, 0x37
        /*0002*/ 	.short	(.L_9 - .L_8)
.L_8:
        /*0004*/ 	.word	0x00000082


	//----- nvinfo : EIATTR_KPARAM_INFO
	.align		4
.L_9:
        /*0008*/ 	.byte	0x04, 0x17
        /*000a*/ 	.short	(.L_11 - .L_10)
.L_10:
        /*000c*/ 	.word	0x00000000
        /*0010*/ 	.short	0x0003
        /*0012*/ 	.short	0x0018
        /*0014*/ 	.byte	0x00, 0xf5, 0x21, 0x00


	//----- nvinfo : EIATTR_KPARAM_INFO
	.align		4
.L_11:
        /*0018*/ 	.byte	0x04, 0x17
        /*001a*/ 	.short	(.L_13 - .L_12)
.L_12:
        /*001c*/ 	.word	0x00000000
        /*0020*/ 	.short	0x0002
        /*0022*/ 	.short	0x0010
        /*0024*/ 	.byte	0x00, 0xf5, 0x21, 0x00


	//----- nvinfo : EIATTR_KPARAM_INFO
	.align		4
.L_13:
        /*0028*/ 	.byte	0x04, 0x17
        /*002a*/ 	.short	(.L_15 - .L_14)
.L_14:
        /*002c*/ 	.word	0x00000000
        /*0030*/ 	.short	0x0001
        /*0032*/ 	.short	0x0008
        /*0034*/ 	.byte	0x00, 0xf0, 0x21, 0x00


	//----- nvinfo : EIATTR_KPARAM_INFO
	.align		4
.L_15:
        /*0038*/ 	.byte	0x04, 0x17
        /*003a*/ 	.short	(.L_17 - .L_16)
.L_16:
        /*003c*/ 	.word	0x00000000
        /*0040*/ 	.short	0x0000
        /*0042*/ 	.short	0x0000
        /*0044*/ 	.byte	0x00, 0xf0, 0x21, 0x00


	//----- nvinfo : EIATTR_SPARSE_MMA_MASK
	.align		4
.L_17:
        /*0048*/ 	.byte	0x03, 0x50
        /*004a*/ 	.short	0x0000


	//----- nvinfo : EIATTR_MAXREG_COUNT
	.align		4
        /*004c*/ 	.byte	0x03, 0x1b
        /*004e*/ 	.short	0x00ff


	//----- nvinfo : EIATTR_NUM_BARRIERS
	.align		4
        /*0050*/ 	.byte	0x02, 0x4c
        /*0052*/ 	.byte	0x01
	.zero		1


	//----- nvinfo : EIATTR_MERCURY_ISA_VERSION
	.align		4
        /*0054*/ 	.byte	0x03, 0x5f
        /*0056*/ 	.short	0x0101


	//----- nvinfo : EIATTR_VRC_CTA_INIT_COUNT
	.align		4
        /*0058*/ 	.byte	0x02, 0x4a
	.zero		1
	.zero		1


	//----- nvinfo : EIATTR_EXIT_INSTR_OFFSETS
	.align		4
        /*005c*/ 	.byte	0x04, 0x1c
        /*005e*/ 	.short	(.L_19 - .L_18)


	//   ....[0]....
.L_18:
        /*0060*/ 	.word	0x00000f40


	//   ....[1]....
        /*0064*/ 	.word	0x00000f90


	//----- nvinfo : EIATTR_CRS_STACK_SIZE
	.align		4
.L_19:
        /*0068*/ 	.byte	0x04, 0x1e
        /*006a*/ 	.short	(.L_21 - .L_20)
.L_20:
        /*006c*/ 	.word	0x00000000


	//----- nvinfo : EIATTR_CBANK_PARAM_SIZE
	.align		4
.L_21:
        /*0070*/ 	.byte	0x03, 0x19
        /*0072*/ 	.short	0x0020


	//----- nvinfo : EIATTR_PARAM_CBANK
	.align		4
        /*0074*/ 	.byte	0x04, 0x0a
        /*0076*/ 	.short	(.L_23 - .L_22)
	.align		4
.L_22:
        /*0078*/ 	.word	index@(.nv.constant0.GpuConv1DOnDevice)
        /*007c*/ 	.short	0x0380
        /*007e*/ 	.short	0x0020


	//----- nvinfo : EIATTR_SW_WAR
	.align		4
.L_23:
        /*0080*/ 	.byte	0x04, 0x36
        /*0082*/ 	.short	(.L_25 - .L_24)
.L_24:
        /*0084*/ 	.word	0x00000008
.L_25:


//--------------------- .nv.callgraph             --------------------------
	.section	.nv.callgraph,"",@"SHT_CUDA_CALLGRAPH"
	.align	4
	.sectionentsize	8
	.align		4
        /*0000*/ 	.word	0x00000000
	.align		4
        /*0004*/ 	.word	0xffffffff
	.align		4
        /*0008*/ 	.word	0x00000000
	.align		4
        /*000c*/ 	.word	0xfffffffe
	.align		4
        /*0010*/ 	.word	0x00000000
	.align		4
        /*0014*/ 	.word	0xfffffffd
	.align		4
        /*0018*/ 	.word	0x00000000
	.align		4
        /*001c*/ 	.word	0xfffffffc


//--------------------- .text.GpuConv1DOnDevice   --------------------------
	.section	.text.GpuConv1DOnDevice,"ax",@progbits
	.align	128
        .global         GpuConv1DOnDevice
        .type           GpuConv1DOnDevice,@function
        .size           GpuConv1DOnDevice,(.L_x_12 - GpuConv1DOnDevice)
        .other          GpuConv1DOnDevice,@"STO_CUDA_ENTRY STV_DEFAULT"
GpuConv1DOnDevice:
.text.GpuConv1DOnDevice:
[----:B------:R-:W-:Y:S01]  /*0000*/  LDC R1, c[0x0][0x37c] ;  /* 0x0000df00ff017b82 */ /* 0x000fe20000000800 */
[----:B------:R-:W0:Y:S07]  /*0010*/  S2R R0, SR_TID.X ;  /* 0x0000000000007919 */ /* 0x000e2e0000002100 */
[----:B------:R-:W0:Y:S01]  /*0020*/  S2UR UR4, SR_CTAID.X ;  /* 0x00000000000479c3 */ /* 0x000e220000002500 */
[----:B------:R-:W1:Y:S01]  /*0030*/  LDCU.64 UR6, c[0x0][0x380] ;  /* 0x00007000ff0677ac */ /* 0x000e620008000a00 */
[----:B------:R-:W2:Y:S06]  /*0040*/  LDCU.64 UR8, c[0x0][0x358] ;  /* 0x00006b00ff0877ac */ /* 0x000eac0008000a00 */
[----:B------:R-:W0:Y:S02]  /*0050*/  LDC R12, c[0x0][0x360] ;  /* 0x0000d800ff0c7b82 */ /* 0x000e240000000800 */
[----:B0-----:R-:W-:Y:S01]  /*0060*/  IMAD R22, R12, UR4, R0 ;  /* 0x000000040c167c24 */ /* 0x001fe2000f8e0200 */
[----:B------:R-:W0:Y:S04]  /*0070*/  LDCU.64 UR4, c[0x0][0x388] ;  /* 0x00007100ff0477ac */ /* 0x000e280008000a00 */
[----:B-1----:R-:W-:-:S04]  /*0080*/  ISETP.GE.U32.AND P0, PT, R22, UR6, PT ;  /* 0x0000000616007c0c */ /* 0x002fc8000bf06070 */
[----:B------:R-:W-:-:S13]  /*0090*/  ISETP.GE.AND.EX P0, PT, RZ, UR7, PT, P0 ;  /* 0x00000007ff007c0c */ /* 0x000fda000bf06300 */
[----:B------:R-:W2:Y:S02]  /*00a0*/  @!P0 LDC.64 R2, c[0x0][0x398] ;  /* 0x0000e600ff028b82 */ /* 0x000ea40000000a00 */
[----:B--2---:R-:W2:Y:S04]  /*00b0*/  @!P0 LDG.E.64 R4, desc[UR8][R2.64] ;  /* 0x0000000802048981 */ /* 0x004ea8000c1e1b00 */
[----:B------:R1:W3:Y:S01]  /*00c0*/  @!P0 LDG.E.64 R6, desc[UR8][R2.64+0x10] ;  /* 0x0000100802068981 */ /* 0x0002e2000c1e1b00 */
[----:B------:R-:W-:Y:S02]  /*00d0*/  @!P0 SHF.L.U32 R9, R22, 0x2, RZ ;  /* 0x0000000216098819 */ /* 0x000fe400000006ff */
[----:B------:R-:W-:Y:S02]  /*00e0*/  @!P0 SHF.R.U32.HI R11, RZ, 0x1e, R22 ;  /* 0x0000001eff0b8819 */ /* 0x000fe40000011616 */
[----:B--2---:R-:W-:-:S04]  /*00f0*/  @!P0 IADD3 R4, P1, PT, R4, R9, RZ ;  /* 0x0000000904048210 */ /* 0x004fc80007f3e0ff */
[----:B-1----:R-:W-:Y:S01]  /*0100*/  @!P0 MOV R2, R4 ;  /* 0x0000000400028202 */ /* 0x002fe20000000f00 */
[----:B------:R-:W-:Y:S01]  /*0110*/  @!P0 IMAD.X R5, R5, 0x1, R11, P1 ;  /* 0x0000000105058824 */ /* 0x000fe200008e060b */
[----:B---3--:R-:W-:-:S03]  /*0120*/  @!P0 IADD3 R9, P1, PT, R6, R9, RZ ;  /* 0x0000000906098210 */ /* 0x008fc60007f3e0ff */
[----:B------:R-:W-:Y:S01]  /*0130*/  @!P0 IMAD.MOV.U32 R3, RZ, RZ, R5 ;  /* 0x000000ffff038224 */ /* 0x000fe200078e0005 */
[----:B------:R-:W-:-:S04]  /*0140*/  @!P0 IADD3.X R6, PT, PT, R7, R11, RZ, P1, !PT ;  /* 0x0000000b07068210 */ /* 0x000fc80000ffe4ff */
[----:B------:R1:W2:Y:S02]  /*0150*/  @!P0 LDG.E R4, desc[UR8][R2.64] ;  /* 0x0000000802048981 */ /* 0x0002a4000c1e1900 */
[----:B-1----:R-:W-:Y:S01]  /*0160*/  @!P0 IMAD.MOV.U32 R2, RZ, RZ, R9 ;  /* 0x000000ffff028224 */ /* 0x002fe200078e0009 */
[----:B------:R-:W-:-:S05]  /*0170*/  @!P0 MOV R3, R6 ;  /* 0x0000000600038202 */ /* 0x000fca0000000f00 */
[----:B------:R1:W5:Y:S01]  /*0180*/  @!P0 LDG.E R13, desc[UR8][R2.64] ;  /* 0x00000008020d8981 */ /* 0x000362000c1e1900 */
[----:B0-----:R-:W-:Y:S01]  /*0190*/  UISETP.GE.U32.AND UP0, UPT, UR4, 0x1, UPT ;  /* 0x000000010400788c */ /* 0x001fe2000bf06070 */
[----:B------:R-:W-:-:S03]  /*01a0*/  IMAD.MOV.U32 R14, RZ, RZ, RZ ;  /* 0x000000ffff0e7224 */ /* 0x000fc600078e00ff */
[----:B------:R-:W-:Y:S01]  /*01b0*/  UISETP.GE.AND.EX UP0, UPT, UR5, URZ, UPT, UP0 ;  /* 0x000000ff0500728c */ /* 0x000fe2000bf06300 */
[----:B--2---:R-:W-:-:S08]  /*01c0*/  FSETP.LTU.OR P3, PT, R4, RZ, P0 ;  /* 0x000000ff0400720b */ /* 0x004fd00000769400 */
[----:B-1----:R-:W-:Y:S05]  /*01d0*/  BRA.U !UP0, `(.L_x_0) ;  /* 0x0000000d08587547 */ /* 0x002fea000b800000 */
[----:B------:R-:W-:-:S04]  /*01e0*/  UIADD3 UR4, UP0, UPT, UR4, -0x1, URZ ;  /* 0xffffffff04047890 */ /* 0x000fc8000ff1e0ff */
[----:B------:R-:W-:-:S04]  /*01f0*/  UIADD3.X UR5, UPT, UPT, UR5, -0x1, URZ, UP0, !UPT ;  /* 0xffffffff05057890 */ /* 0x000fc800087fe4ff */
[----:B------:R-:W-:-:S09]  /*0200*/  UISETP.NE.U32.AND UP0, UPT, UR5, URZ, UPT ;  /* 0x000000ff0500728c */ /* 0x000fd2000bf05070 */
[----:B------:R-:W-:Y:S05]  /*0210*/  BRA.U UP0, `(.L_x_1) ;  /* 0x0000000100507547 */ /* 0x000fea000b800000 */
[----:B------:R-:W0:Y:S01]  /*0220*/  I2F.U32.RP R4, R12 ;  /* 0x0000000c00047306 */ /* 0x000e220000209000 */
[----:B------:R-:W-:-:S07]  /*0230*/  ISETP.NE.U32.AND P2, PT, R12, RZ, PT ;  /* 0x000000ff0c00720c */ /* 0x000fce0003f45070 */
[----:B0-----:R-:W0:Y:S02]  /*0240*/  MUFU.RCP R4, R4 ;  /* 0x0000000400047308 */ /* 0x001e240000001000 */
[----:B0-----:R-:W-:-:S06]  /*0250*/  IADD3 R2, PT, PT, R4, 0xffffffe, RZ ;  /* 0x0ffffffe04027810 */ /* 0x001fcc0007ffe0ff */
[----:B------:R0:W1:Y:S02]  /*0260*/  F2I.FTZ.U32.TRUNC.NTZ R3, R2 ;  /* 0x0000000200037305 */ /* 0x000064000021f000 */
[----:B0-----:R-:W-:Y:S02]  /*0270*/  HFMA2 R2, -RZ, RZ, 0, 0 ;  /* 0x00000000ff027431 */ /* 0x001fe400000001ff */
[----:B-1----:R-:W-:-:S04]  /*0280*/  IMAD.MOV R5, RZ, RZ, -R3 ;  /* 0x000000ffff057224 */ /* 0x002fc800078e0a03 */
[----:B------:R-:W-:-:S04]  /*0290*/  IMAD R5, R5, R12, RZ ;  /* 0x0000000c05057224 */ /* 0x000fc800078e02ff */
[----:B------:R-:W-:-:S06]  /*02a0*/  IMAD.HI.U32 R3, R3, R5, R2 ;  /* 0x0000000503037227 */ /* 0x000fcc00078e0002 */
[----:B------:R-:W-:-:S04]  /*02b0*/  IMAD.HI.U32 R2, R3, UR4, RZ ;  /* 0x0000000403027c27 */ /* 0x000fc8000f8e00ff */
[----:B------:R-:W-:-:S04]  /*02c0*/  IMAD.MOV R3, RZ, RZ, -R2 ;  /* 0x000000ffff037224 */ /* 0x000fc800078e0a02 */
[----:B------:R-:W-:-:S05]  /*02d0*/  IMAD R3, R12, R3, UR4 ;  /* 0x000000040c037e24 */ /* 0x000fca000f8e0203 */
[----:B------:R-:W-:-:S13]  /*02e0*/  ISETP.GE.U32.AND P0, PT, R3, R12, PT ;  /* 0x0000000c0300720c */ /* 0x000fda0003f06070 */
[----:B------:R-:W-:Y:S01]  /*02f0*/  @P0 IADD3 R3, PT, PT, R3, -R12, RZ ;  /* 0x8000000c03030210 */ /* 0x000fe20007ffe0ff */
[----:B------:R-:W-:-:S03]  /*0300*/  @P0 VIADD R2, R2, 0x1 ;  /* 0x0000000102020836 */ /* 0x000fc60000000000 */
[----:B------:R-:W-:Y:S01]  /*0310*/  ISETP.GE.U32.AND P1, PT, R3, R12, PT ;  /* 0x0000000c0300720c */ /* 0x000fe20003f26070 */
[----:B------:R-:W-:-:S12]  /*0320*/  IMAD.MOV.U32 R3, RZ, RZ, RZ ;  /* 0x000000ffff037224 */ /* 0x000fd800078e00ff */
[----:B------:R-:W-:Y:S02]  /*0330*/  @P1 IADD3 R2, PT, PT, R2, 0x1, RZ ;  /* 0x0000000102021810 */ /* 0x000fe40007ffe0ff */
[----:B------:R-:W-:Y:S01]  /*0340*/  @!P2 LOP3.LUT R2, RZ, R12, RZ, 0x33, !PT ;  /* 0x0000000cff02a212 */ /* 0x000fe200078e33ff */
[----:B------:R-:W-:Y:S06]  /*0350*/  BRA `(.L_x_2) ;  /* 0x0000000000107947 */ /* 0x000fec0003800000 */
.L_x_1:
[----:B------:R-:W-:-:S07]  /*0360*/  MOV R2, 0x380 ;  /* 0x0000038000027802 */ /* 0x000fce0000000f00 */
[----:B-----5:R-:W-:Y:S05]  /*0370*/  CALL.REL.NOINC `($__internal_0_$__cuda_sm20_div_u64) ;  /* 0x0000000c00087944 */ /* 0x020fea0003c00000 */
[----:B------:R-:W-:Y:S01]  /*0380*/  MOV R2, R4 ;  /* 0x0000000400027202 */ /* 0x000fe20000000f00 */
[----:B------:R-:W-:-:S07]  /*0390*/  IMAD.MOV.U32 R3, RZ, RZ, R5 ;  /* 0x000000ffff037224 */ /* 0x000fce00078e0005 */
.L_x_2:
[----:B------:R-:W0:Y:S01]  /*03a0*/  S2UR UR6, SR_CgaCtaId ;  /* 0x00000000000679c3 */ /* 0x000e220000008800 */
[----:B------:R-:W1:Y:S01]  /*03b0*/  LDCU UR5, c[0x0][0x388] ;  /* 0x00007100ff0577ac */ /* 0x000e620008000800 */
[----:B------:R-:W-:Y:S02]  /*03c0*/  CS2R R14, SRZ ;  /* 0x00000000000e7805 */ /* 0x000fe4000001ff00 */
[----:B------:R-:W-:Y:S01]  /*03d0*/  MOV R24, RZ ;  /* 0x000000ff00187202 */ /* 0x000fe20000000f00 */
[----:B-----5:R-:W-:Y:S01]  /*03e0*/  FMUL R16, R13, R13 ;  /* 0x0000000d0d107220 */ /* 0x020fe20000400000 */
[----:B------:R-:W-:Y:S02]  /*03f0*/  UMOV UR4, 0x400 ;  /* 0x0000040000047882 */ /* 0x000fe40000000000 */
[----:B------:R-:W2:Y:S01]  /*0400*/  LDC R23, c[0x0][0x38c] ;  /* 0x0000e300ff177b82 */ /* 0x000ea20000000800 */
[----:B-1----:R-:W-:Y:S01]  /*0410*/  IMAD.U32 R17, RZ, RZ, UR5 ;  /* 0x00000005ff117e24 */ /* 0x002fe2000f8e00ff */
[----:B------:R-:W-:Y:S01]  /*0420*/  UMOV UR5, URZ ;  /* 0x000000ff00057c82 */ /* 0x000fe20008000000 */
[----:B0-----:R-:W-:-:S03]  /*0430*/  ULEA UR6, UR6, UR4, 0x18 ;  /* 0x0000000406067291 */ /* 0x001fc6000f8ec0ff */
[----:B------:R-:W-:-:S03]  /*0440*/  UMOV UR4, URZ ;  /* 0x000000ff00047c82 */ /* 0x000fc60008000000 */
[----:B------:R-:W-:-:S07]  /*0450*/  LEA R18, R0, UR6, 0x2 ;  /* 0x0000000600127c11 */ /* 0x000fce000f8e10ff */
.L_x_10:
[----:B------:R-:W0:Y:S01]  /*0460*/  LDCU.64 UR10, c[0x0][0x388] ;  /* 0x00007100ff0a77ac */ /* 0x000e220008000a00 */
[----:B------:R-:W-:Y:S01]  /*0470*/  MOV R4, R0 ;  /* 0x0000000000047202 */ /* 0x000fe20000000f00 */
[----:B------:R-:W-:Y:S02]  /*0480*/  IMAD.MOV.U32 R5, RZ, RZ, RZ ;  /* 0x000000ffff057224 */ /* 0x000fe400078e00ff */
[C---:B------:R-:W-:Y:S01]  /*0490*/  IMAD R7, R12.reuse, UR5, RZ ;  /* 0x000000050c077c24 */ /* 0x040fe2000f8e02ff */
[----:B------:R-:W1:Y:S01]  /*04a0*/  LDCU.64 UR12, c[0x0][0x380] ;  /* 0x00007000ff0c77ac */ /* 0x000e620008000a00 */
[----:B------:R-:W-:-:S05]  /*04b0*/  IMAD.WIDE.U32 R4, R12, UR4, R4 ;  /* 0x000000040c047c25 */ /* 0x000fca000f8e0004 */
[----:B------:R-:W-:Y:S02]  /*04c0*/  IADD3 R5, PT, PT, R5, R7, RZ ;  /* 0x0000000705057210 */ /* 0x000fe40007ffe0ff */
[----:B0-----:R-:W-:-:S04]  /*04d0*/  ISETP.GE.U32.AND P0, PT, R4, UR10, PT ;  /* 0x0000000a04007c0c */ /* 0x001fc8000bf06070 */
[----:B------:R-:W-:-:S13]  /*04e0*/  ISETP.GE.AND.EX P0, PT, R5, UR11, PT, P0 ;  /* 0x0000000b05007c0c */ /* 0x000fda000bf06300 */
[----:B------:R-:W0:Y:S02]  /*04f0*/  @!P0 LDC.64 R6, c[0x0][0x398] ;  /* 0x0000e600ff068b82 */ /* 0x000e240000000a00 */
[----:B0-----:R-:W3:Y:S02]  /*0500*/  @!P0 LDG.E.64 R6, desc[UR8][R6.64+0x18] ;  /* 0x0000180806068981 */ /* 0x001ee4000c1e1b00 */
[----:B---3--:R-:W-:-:S04]  /*0510*/  @!P0 LEA R8, P1, R4, R6, 0x2 ;  /* 0x0000000604088211 */ /* 0x008fc800078210ff */
[----:B------:R-:W-:-:S06]  /*0520*/  @!P0 LEA.HI.X R9, R4, R7, R5, 0x2, P1 ;  /* 0x0000000704098211 */ /* 0x000fcc00008f1405 */
[----:B------:R-:W3:Y:S01]  /*0530*/  @!P0 LDG.E R9, desc[UR8][R8.64] ;  /* 0x0000000808098981 */ /* 0x000ee2000c1e1900 */
[-C--:B------:R-:W-:Y:S01]  /*0540*/  ISETP.LT.U32.AND P2, PT, R17, R12.reuse, PT ;  /* 0x0000000c1100720c */ /* 0x080fe20003f41070 */
[----:B------:R-:W-:Y:S01]  /*0550*/  BSSY.RECONVERGENT B0, `(.L_x_3) ;  /* 0x0000098000007945 */ /* 0x000fe20003800200 */
[----:B------:R-:W-:Y:S01]  /*0560*/  ISETP.NE.U32.AND P1, PT, R2, UR4, PT ;  /* 0x0000000402007c0c */ /* 0x000fe2000bf25070 */
[----:B------:R-:W-:Y:S01]  /*0570*/  UIADD3 UR4, UP0, UPT, UR4, 0x1, URZ ;  /* 0x0000000104047890 */ /* 0x000fe2000ff1e0ff */
[----:B--2---:R-:W-:Y:S02]  /*0580*/  ISETP.LT.AND.EX P2, PT, R23, RZ, PT, P2 ;  /* 0x000000ff1700720c */ /* 0x004fe40003f41320 */
[----:B------:R-:W-:Y:S01]  /*0590*/  ISETP.NE.AND.EX P1, PT, R3, UR5, PT, P1 ;  /* 0x0000000503007c0c */ /* 0x000fe2000bf25310 */
[----:B------:R-:W-:Y:S01]  /*05a0*/  UIADD3.X UR5, UPT, UPT, URZ, UR5, URZ, UP0, !UPT ;  /* 0x00000005ff057290 */ /* 0x000fe200087fe4ff */
[----:B------:R-:W-:Y:S02]  /*05b0*/  SEL R19, R17, R12, P2 ;  /* 0x0000000c11137207 */ /* 0x000fe40001000000 */
[----:B------:R-:W-:-:S02]  /*05c0*/  SEL R4, R23, RZ, P2 ;  /* 0x000000ff17047207 */ /* 0x000fc40001000000 */
[----:B------:R-:W-:-:S04]  /*05d0*/  ISETP.GT.U32.AND P2, PT, R19, 0x1, PT ;  /* 0x000000011300780c */ /* 0x000fc80003f44070 */
[----:B------:R-:W-:-:S04]  /*05e0*/  ISETP.GT.AND.EX P2, PT, R4, RZ, PT, P2 ;  /* 0x000000ff0400720c */ /* 0x000fc80003f44320 */
[----:B------:R-:W-:Y:S01]  /*05f0*/  SEL R20, R4, RZ, P2 ;  /* 0x000000ff04147207 */ /* 0x000fe20001000000 */
[----:B---3--:R0:W-:Y:S01]  /*0600*/  @!P0 STS [R18], R9 ;  /* 0x0000000912008388 */ /* 0x0081e20000000800 */
[----:B------:R-:W-:Y:S01]  /*0610*/  BAR.SYNC.DEFER_BLOCKING 0x0 ;  /* 0x0000000000007b1d */ /* 0x000fe20000010000 */
[----:B-1----:R-:W-:-:S04]  /*0620*/  ISETP.GE.U32.AND P0, PT, R22, UR12, PT ;  /* 0x0000000c16007c0c */ /* 0x002fc8000bf06070 */
[----:B------:R-:W-:-:S13]  /*0630*/  ISETP.GE.AND.EX P0, PT, RZ, UR13, PT, P0 ;  /* 0x0000000dff007c0c */ /* 0x000fda000bf06300 */
[----:B0-----:R-:W-:Y:S05]  /*0640*/  @P0 BRA `(.L_x_4) ;  /* 0x0000000800200947 */ /* 0x001fea0003800000 */
[----:B------:R-:W-:Y:S01]  /*0650*/  ISETP.GE.U32.AND P4, PT, R15, UR10, PT ;  /* 0x0000000a0f007c0c */ /* 0x000fe2000bf86070 */
[----:B------:R-:W-:-:S03]  /*0660*/  IMAD.MOV.U32 R21, RZ, RZ, RZ ;  /* 0x000000ffff157224 */ /* 0x000fc600078e00ff */
[----:B------:R-:W-:-:S13]  /*0670*/  ISETP.GE.AND.EX P4, PT, R24, UR11, PT, P4 ;  /* 0x0000000b18007c0c */ /* 0x000fda000bf86340 */
[----:B------:R-:W-:Y:S05]  /*0680*/  @P4 BRA `(.L_x_5) ;  /* 0x00000008000c4947 */ /* 0x000fea0003800000 */
[C---:B------:R-:W-:Y:S01]  /*0690*/  ISETP.GE.U32.AND P4, PT, R19.reuse, 0x8, PT ;  /* 0x000000081300780c */ /* 0x040fe20003f86070 */
[----:B------:R-:W-:Y:S01]  /*06a0*/  UMOV UR7, UR6 ;  /* 0x0000000600077c82 */ /* 0x000fe20008000000 */
[----:B------:R-:W-:Y:S01]  /*06b0*/  HFMA2 R21, -RZ, RZ, 0, 0 ;  /* 0x00000000ff157431 */ /* 0x000fe200000001ff */
[----:B------:R-:W-:Y:S02]  /*06c0*/  SEL R19, R19, 0x1, P2 ;  /* 0x0000000113137807 */ /* 0x000fe40001000000 */
[----:B------:R-:W-:-:S13]  /*06d0*/  ISETP.GE.AND.EX P4, PT, R4, RZ, PT, P4 ;  /* 0x000000ff0400720c */ /* 0x000fda0003f86340 */
[----:B------:R-:W-:Y:S05]  /*06e0*/  @!P4 BRA `(.L_x_6) ;  /* 0x0000000000f0c947 */ /* 0x000fea0003800000 */
[----:B------:R-:W-:Y:S01]  /*06f0*/  LOP3.LUT R20, R20, 0x7fffffff, RZ, 0xc0, !PT ;  /* 0x7fffffff14147812 */ /* 0x000fe200078ec0ff */
[----:B------:R-:W-:Y:S01]  /*0700*/  UMOV UR7, UR6 ;  /* 0x0000000600077c82 */ /* 0x000fe20008000000 */
[----:B------:R-:W-:Y:S02]  /*0710*/  LOP3.LUT R25, R19, 0xfffffff8, RZ, 0xc0, !PT ;  /* 0xfffffff813197812 */ /* 0x000fe400078ec0ff */
[----:B------:R-:W-:-:S07]  /*0720*/  MOV R21, RZ ;  /* 0x000000ff00157202 */ /* 0x000fce0000000f00 */
.L_x_7:
[----:B------:R-:W0:Y:S01]  /*0730*/  LDS.128 R4, [UR7] ;  /* 0x00000007ff047984 */ /* 0x000e220008000c00 */
[----:B------:R-:W-:-:S03]  /*0740*/  IADD3 R25, P2, PT, R25, -0x8, RZ ;  /* 0xfffffff819197810 */ /* 0x000fc60007f5e0ff */
[----:B------:R-:W1:Y:S01]  /*0750*/  LDS.128 R8, [UR7+0x10] ;  /* 0x00001007ff087984 */ /* 0x000e620008000c00 */
[----:B------:R-:W-:Y:S01]  /*0760*/  IADD3.X R20, PT, PT, R20, -0x1, RZ, P2, !PT ;  /* 0xffffffff14147810 */ /* 0x000fe200017fe4ff */
[----:B------:R-:W-:Y:S01]  /*0770*/  UIADD3 UR7, UPT, UPT, UR7, 0x20, URZ ;  /* 0x0000002007077890 */ /* 0x000fe2000fffe0ff */
[----:B------:R-:W-:-:S04]  /*0780*/  ISETP.NE.U32.AND P2, PT, R25, RZ, PT ;  /* 0x000000ff1900720c */ /* 0x000fc80003f45070 */
[----:B------:R-:W-:Y:S01]  /*0790*/  ISETP.NE.AND.EX P2, PT, R20, RZ, PT, P2 ;  /* 0x000000ff1400720c */ /* 0x000fe20003f45320 */
[----:B0-----:R-:W-:Y:S01]  /*07a0*/  FMUL R26, R13, R4 ;  /* 0x000000040d1a7220 */ /* 0x001fe20000400000 */
[-C--:B------:R-:W-:Y:S01]  /*07b0*/  FMUL R27, R4, R16.reuse ;  /* 0x00000010041b7220 */ /* 0x080fe20000400000 */
[----:B------:R-:W-:Y:S02]  /*07c0*/  FMUL R28, R5, R16 ;  /* 0x00000010051c7220 */ /* 0x000fe40000400000 */
[C---:B------:R-:W-:Y:S01]  /*07d0*/  FMUL R4, R13.reuse, R26 ;  /* 0x0000001a0d047220 */ /* 0x040fe20000400000 */
[----:B------:R-:W-:-:S03]  /*07e0*/  FMUL R26, R13, R5 ;  /* 0x000000050d1a7220 */ /* 0x000fc60000400000 */
[----:B------:R-:W-:Y:S01]  /*07f0*/  FFMA R4, R4, 2, R27 ;  /* 0x4000000004047823 */ /* 0x000fe2000000001b */
[C---:B------:R-:W-:Y:S01]  /*0800*/  FMUL R5, R13.reuse, R26 ;  /* 0x0000001a0d057220 */ /* 0x040fe20000400000 */
[----:B------:R-:W-:Y:S01]  /*0810*/  FMUL R26, R13, R6 ;  /* 0x000000060d1a7220 */ /* 0x000fe20000400000 */
[----:B------:R-:W-:Y:S02]  /*0820*/  FMUL R27, R6, R16 ;  /* 0x00000010061b7220 */ /* 0x000fe40000400000 */
[----:B------:R-:W-:Y:S01]  /*0830*/  FFMA R5, R5, 2, R28 ;  /* 0x4000000005057823 */ /* 0x000fe2000000001c */
[----:B------:R-:W-:Y:S01]  /*0840*/  FSEL R6, R4, RZ, P3 ;  /* 0x000000ff04067208 */ /* 0x000fe20001800000 */
[----:B------:R-:W-:-:S03]  /*0850*/  FMUL R26, R13, R26 ;  /* 0x0000001a0d1a7220 */ /* 0x000fc60000400000 */
[----:B------:R-:W-:Y:S01]  /*0860*/  FSEL R5, R5, RZ, P3 ;  /* 0x000000ff05057208 */ /* 0x000fe20001800000 */
[----:B------:R-:W-:Y:S01]  /*0870*/  FADD R6, R6, R21 ;  /* 0x0000001506067221 */ /* 0x000fe20000000000 */
[----:B------:R-:W-:Y:S01]  /*0880*/  FFMA R4, R26, 2, R27 ;  /* 0x400000001a047823 */ /* 0x000fe2000000001b */
[----:B------:R-:W-:Y:S01]  /*0890*/  FMUL R26, R13, R7 ;  /* 0x000000070d1a7220 */ /* 0x000fe20000400000 */
[----:B------:R-:W-:Y:S01]  /*08a0*/  FMUL R7, R7, R16 ;  /* 0x0000001007077220 */ /* 0x000fe20000400000 */
[----:B------:R-:W-:Y:S01]  /*08b0*/  FADD R5, R6, R5 ;  /* 0x0000000506057221 */ /* 0x000fe20000000000 */
[C---:B-1----:R-:W-:Y:S01]  /*08c0*/  FMUL R6, R13.reuse, R8 ;  /* 0x000000080d067220 */ /* 0x042fe20000400000 */
[C---:B------:R-:W-:Y:S01]  /*08d0*/  FMUL R26, R13.reuse, R26 ;  /* 0x0000001a0d1a7220 */ /* 0x040fe20000400000 */
[----:B------:R-:W-:Y:S01]  /*08e0*/  FSEL R4, R4, RZ, P3 ;  /* 0x000000ff04047208 */ /* 0x000fe20001800000 */
[----:B------:R-:W-:Y:S01]  /*08f0*/  FMUL R21, R8, R16 ;  /* 0x0000001008157220 */ /* 0x000fe20000400000 */
[C---:B------:R-:W-:Y:S01]  /*0900*/  FMUL R6, R13.reuse, R6 ;  /* 0x000000060d067220 */ /* 0x040fe20000400000 */
[----:B------:R-:W-:Y:S01]  /*0910*/  FFMA R7, R26, 2, R7 ;  /* 0x400000001a077823 */ /* 0x000fe20000000007 */
[----:B------:R-:W-:Y:S01]  /*0920*/  FMUL R8, R13, R10 ;  /* 0x0000000a0d087220 */ /* 0x000fe20000400000 */
[----:B------:R-:W-:Y:S01]  /*0930*/  FADD R4, R5, R4 ;  /* 0x0000000405047221 */ /* 0x000fe20000000000 */
[----:B------:R-:W-:Y:S01]  /*0940*/  FFMA R5, R6, 2, R21 ;  /* 0x4000000006057823 */ /* 0x000fe20000000015 */
[----:B------:R-:W-:Y:S01]  /*0950*/  FMUL R6, R13, R9 ;  /* 0x000000090d067220 */ /* 0x000fe20000400000 */
[----:B------:R-:W-:Y:S01]  /*0960*/  FSEL R7, R7, RZ, P3 ;  /* 0x000000ff07077208 */ /* 0x000fe20001800000 */
[-C--:B------:R-:W-:Y:S01]  /*0970*/  FMUL R9, R9, R16.reuse ;  /* 0x0000001009097220 */ /* 0x080fe20000400000 */
[----:B------:R-:W-:Y:S01]  /*0980*/  FMUL R10, R10, R16 ;  /* 0x000000100a0a7220 */ /* 0x000fe20000400000 */
[C---:B------:R-:W-:Y:S01]  /*0990*/  FMUL R6, R13.reuse, R6 ;  /* 0x000000060d067220 */ /* 0x040fe20000400000 */
[C---:B------:R-:W-:Y:S01]  /*09a0*/  FMUL R26, R13.reuse, R11 ;  /* 0x0000000b0d1a7220 */ /* 0x040fe20000400000 */
[----:B------:R-:W-:Y:S01]  /*09b0*/  FADD R4, R4, R7 ;  /* 0x0000000704047221 */ /* 0x000fe20000000000 */
[----:B------:R-:W-:Y:S01]  /*09c0*/  FMUL R7, R13, R8 ;  /* 0x000000080d077220 */ /* 0x000fe20000400000 */
[----:B------:R-:W-:Y:S01]  /*09d0*/  FFMA R6, R6, 2, R9 ;  /* 0x4000000006067823 */ /* 0x000fe20000000009 */
[----:B------:R-:W-:Y:S01]  /*09e0*/  FSEL R5, R5, RZ, P3 ;  /* 0x000000ff05057208 */ /* 0x000fe20001800000 */
[----:B------:R-:W-:Y:S01]  /*09f0*/  FMUL R11, R11, R16 ;  /* 0x000000100b0b7220 */ /* 0x000fe20000400000 */
[----:B------:R-:W-:Y:S01]  /*0a00*/  FMUL R26, R13, R26 ;  /* 0x0000001a0d1a7220 */ /* 0x000fe20000400000 */
[----:B------:R-:W-:Y:S01]  /*0a10*/  FFMA R10, R7, 2, R10 ;  /* 0x40000000070a7823 */ /* 0x000fe2000000000a */
[----:B------:R-:W-:Y:S01]  /*0a20*/  FSEL R7, R6, RZ, P3 ;  /* 0x000000ff06077208 */ /* 0x000fe20001800000 */
[----:B------:R-:W-:Y:S01]  /*0a30*/  FADD R4, R4, R5 ;  /* 0x0000000504047221 */ /* 0x000fe20000000000 */
[----:B------:R-:W-:-:S02]  /*0a40*/  FFMA R11, R26, 2, R11 ;  /* 0x400000001a0b7823 */ /* 0x000fc4000000000b */
[----:B------:R-:W-:Y:S01]  /*0a50*/  FSEL R5, R10, RZ, P3 ;  /* 0x000000ff0a057208 */ /* 0x000fe20001800000 */
[----:B------:R-:W-:Y:S02]  /*0a60*/  FADD R4, R4, R7 ;  /* 0x0000000704047221 */ /* 0x000fe40000000000 */
[----:B------:R-:W-:Y:S02]  /*0a70*/  FSEL R11, R11, RZ, P3 ;  /* 0x000000ff0b0b7208 */ /* 0x000fe40001800000 */
[----:B------:R-:W-:-:S04]  /*0a80*/  FADD R4, R4, R5 ;  /* 0x0000000504047221 */ /* 0x000fc80000000000 */
[----:B------:R-:W-:Y:S01]  /*0a90*/  FADD R21, R4, R11 ;  /* 0x0000000b04157221 */ /* 0x000fe20000000000 */
[----:B------:R-:W-:Y:S06]  /*0aa0*/  @P2 BRA `(.L_x_7) ;  /* 0xfffffffc00202947 */ /* 0x000fec000383ffff */
.L_x_6:
[C---:B------:R-:W-:Y:S02]  /*0ab0*/  LOP3.LUT R4, R19.reuse, 0x7, RZ, 0xc0, !PT ;  /* 0x0000000713047812 */ /* 0x040fe400078ec0ff */
[----:B------:R-:W-:Y:S02]  /*0ac0*/  LOP3.LUT R11, R19, 0x3, RZ, 0xc0, !PT ;  /* 0x00000003130b7812 */ /* 0x000fe400078ec0ff */
[----:B------:R-:W-:-:S04]  /*0ad0*/  ISETP.NE.U32.AND P2, PT, R4, RZ, PT ;  /* 0x000000ff0400720c */ /* 0x000fc80003f45070 */
[----:B------:R-:W-:-:S13]  /*0ae0*/  ISETP.NE.AND.EX P2, PT, RZ, RZ, PT, P2 ;  /* 0x000000ffff00720c */ /* 0x000fda0003f45320 */
[----:B------:R-:W-:Y:S05]  /*0af0*/  @!P2 BRA `(.L_x_5) ;  /* 0x0000000000f0a947 */ /* 0x000fea0003800000 */
[----:B------:R-:W-:Y:S02]  /*0b00*/  ISETP.GE.U32.AND P2, PT, R4, 0x4, PT ;  /* 0x000000040400780c */ /* 0x000fe40003f46070 */
[----:B------:R-:W-:Y:S02]  /*0b10*/  ISETP.NE.U32.AND P4, PT, R11, RZ, PT ;  /* 0x000000ff0b00720c */ /* 0x000fe40003f85070 */
[----:B------:R-:W-:Y:S02]  /*0b20*/  ISETP.GE.U32.AND.EX P2, PT, RZ, RZ, PT, P2 ;  /* 0x000000ffff00720c */ /* 0x000fe40003f46120 */
[----:B------:R-:W-:-:S11]  /*0b30*/  ISETP.NE.AND.EX P4, PT, RZ, RZ, PT, P4 ;  /* 0x000000ffff00720c */ /* 0x000fd60003f85340 */
[----:B------:R-:W-:Y:S05]  /*0b40*/  @!P2 BRA `(.L_x_8) ;  /* 0x000000000068a947 */ /* 0x000fea0003800000 */
[----:B------:R-:W0:Y:S01]  /*0b50*/  LDS.128 R4, [UR7] ;  /* 0x00000007ff047984 */ /* 0x000e220008000c00 */
[----:B------:R-:W-:Y:S01]  /*0b60*/  UIADD3 UR7, UPT, UPT, UR7, 0x10, URZ ;  /* 0x0000001007077890 */ /* 0x000fe2000fffe0ff */
[C---:B0-----:R-:W-:Y:S01]  /*0b70*/  FMUL R8, R13.reuse, R4 ;  /* 0x000000040d087220 */ /* 0x041fe20000400000 */
[----:B------:R-:W-:Y:S01]  /*0b80*/  FMUL R10, R13, R5 ;  /* 0x000000050d0a7220 */ /* 0x000fe20000400000 */
[-C--:B------:R-:W-:Y:S01]  /*0b90*/  FMUL R9, R4, R16.reuse ;  /* 0x0000001004097220 */ /* 0x080fe20000400000 */
[----:B------:R-:W-:Y:S01]  /*0ba0*/  FMUL R5, R5, R16 ;  /* 0x0000001005057220 */ /* 0x000fe20000400000 */
[C---:B------:R-:W-:Y:S01]  /*0bb0*/  FMUL R8, R13.reuse, R8 ;  /* 0x000000080d087220 */ /* 0x040fe20000400000 */
[C---:B------:R-:W-:Y:S01]  /*0bc0*/  FMUL R10, R13.reuse, R10 ;  /* 0x0000000a0d0a7220 */ /* 0x040fe20000400000 */
[C---:B------:R-:W-:Y:S02]  /*0bd0*/  FMUL R4, R13.reuse, R6 ;  /* 0x000000060d047220 */ /* 0x040fe40000400000 */
[----:B------:R-:W-:Y:S01]  /*0be0*/  FFMA R8, R8, 2, R9 ;  /* 0x4000000008087823 */ /* 0x000fe20000000009 */
[----:B------:R-:W-:Y:S01]  /*0bf0*/  FMUL R9, R6, R16 ;  /* 0x0000001006097220 */ /* 0x000fe20000400000 */
[----:B------:R-:W-:Y:S01]  /*0c00*/  FFMA R5, R10, 2, R5 ;  /* 0x400000000a057823 */ /* 0x000fe20000000005 */
[C---:B------:R-:W-:Y:S01]  /*0c10*/  FMUL R4, R13.reuse, R4 ;  /* 0x000000040d047220 */ /* 0x040fe20000400000 */
[----:B------:R-:W-:Y:S01]  /*0c20*/  FMUL R6, R13, R7 ;  /* 0x000000070d067220 */ /* 0x000fe20000400000 */
[----:B------:R-:W-:Y:S01]  /*0c30*/  FSEL R8, R8, RZ, P3 ;  /* 0x000000ff08087208 */ /* 0x000fe20001800000 */
[----:B------:R-:W-:Y:S01]  /*0c40*/  FMUL R7, R7, R16 ;  /* 0x0000001007077220 */ /* 0x000fe20000400000 */
[----:B------:R-:W-:Y:S01]  /*0c50*/  FFMA R4, R4, 2, R9 ;  /* 0x4000000004047823 */ /* 0x000fe20000000009 */
[----:B------:R-:W-:Y:S01]  /*0c60*/  FMUL R6, R13, R6 ;  /* 0x000000060d067220 */ /* 0x000fe20000400000 */
[----:B------:R-:W-:Y:S01]  /*0c70*/  FSEL R5, R5, RZ, P3 ;  /* 0x000000ff05057208 */ /* 0x000fe20001800000 */
[----:B------:R-:W-:-:S02]  /*0c80*/  FADD R8, R21, R8 ;  /* 0x0000000815087221 */ /* 0x000fc40000000000 */
[----:B------:R-:W-:Y:S01]  /*0c90*/  FFMA R6, R6, 2, R7 ;  /* 0x4000000006067823 */ /* 0x000fe20000000007 */
[----:B------:R-:W-:Y:S01]  /*0ca0*/  FSEL R4, R4, RZ, P3 ;  /* 0x000000ff04047208 */ /* 0x000fe20001800000 */
[----:B------:R-:W-:-:S03]  /*0cb0*/  FADD R5, R8, R5 ;  /* 0x0000000508057221 */ /* 0x000fc60000000000 */
[----:B------:R-:W-:Y:S01]  /*0cc0*/  FSEL R21, R6, RZ, P3 ;  /* 0x000000ff06157208 */ /* 0x000fe20001800000 */
[----:B------:R-:W-:-:S04]  /*0cd0*/  FADD R4, R5, R4 ;  /* 0x0000000405047221 */ /* 0x000fc80000000000 */
[----:B------:R-:W-:-:S07]  /*0ce0*/  FADD R21, R4, R21 ;  /* 0x0000001504157221 */ /* 0x000fce0000000000 */
.L_x_8:
[----:B------:R-:W-:Y:S05]  /*0cf0*/  @!P4 BRA `(.L_x_5) ;  /* 0x000000000070c947 */ /* 0x000fea0003800000 */
[----:B------:R-:W-:Y:S02]  /*0d00*/  ISETP.NE.U32.AND P2, PT, R11, 0x1, PT ;  /* 0x000000010b00780c */ /* 0x000fe40003f45070 */
[----:B------:R-:W-:Y:S02]  /*0d10*/  LOP3.LUT R19, R19, 0x1, RZ, 0xc0, !PT ;  /* 0x0000000113137812 */ /* 0x000fe400078ec0ff */
[----:B------:R-:W-:Y:S02]  /*0d20*/  ISETP.NE.AND.EX P2, PT, RZ, RZ, PT, P2 ;  /* 0x000000ffff00720c */ /* 0x000fe40003f45320 */
[----:B------:R-:W-:-:S04]  /*0d30*/  ISETP.NE.U32.AND P4, PT, R19, 0x1, PT ;  /* 0x000000011300780c */ /* 0x000fc80003f85070 */
[----:B------:R-:W-:-:S07]  /*0d40*/  ISETP.NE.U32.AND.EX P4, PT, RZ, RZ, PT, P4 ;  /* 0x000000ffff00720c */ /* 0x000fce0003f85140 */
[----:B------:R-:W-:Y:S06]  /*0d50*/  @!P2 BRA `(.L_x_9) ;  /* 0x000000000038a947 */ /* 0x000fec0003800000 */
[----:B------:R-:W0:Y:S01]  /*0d60*/  LDS.64 R4, [UR7] ;  /* 0x00000007ff047984 */ /* 0x000e220008000a00 */
[----:B------:R-:W-:Y:S01]  /*0d70*/  UIADD3 UR7, UPT, UPT, UR7, 0x8, URZ ;  /* 0x0000000807077890 */ /* 0x000fe2000fffe0ff */
[C---:B0-----:R-:W-:Y:S01]  /*0d80*/  FMUL R6, R13.reuse, R4 ;  /* 0x000000040d067220 */ /* 0x041fe20000400000 */
[-C--:B------:R-:W-:Y:S01]  /*0d90*/  FMUL R7, R4, R16.reuse ;  /* 0x0000001004077220 */ /* 0x080fe20000400000 */
[----:B------:R-:W-:Y:S01]  /*0da0*/  FMUL R4, R13, R5 ;  /* 0x000000050d047220 */ /* 0x000fe20000400000 */
[----:B------:R-:W-:Y:S01]  /*0db0*/  FMUL R5, R5, R16 ;  /* 0x0000001005057220 */ /* 0x000fe20000400000 */
[C---:B------:R-:W-:Y:S02]  /*0dc0*/  FMUL R6, R13.reuse, R6 ;  /* 0x000000060d067220 */ /* 0x040fe40000400000 */
[----:B------:R-:W-:Y:S02]  /*0dd0*/  FMUL R4, R13, R4 ;  /* 0x000000040d047220 */ /* 0x000fe40000400000 */
[----:B------:R-:W-:-:S02]  /*0de0*/  FFMA R6, R6, 2, R7 ;  /* 0x4000000006067823 */ /* 0x000fc40000000007 */
[----:B------:R-:W-:-:S03]  /*0df0*/  FFMA R4, R4, 2, R5 ;  /* 0x4000000004047823 */ /* 0x000fc60000000005 */
[----:B------:R-:W-:Y:S02]  /*0e00*/  FSEL R6, R6, RZ, P3 ;  /* 0x000000ff06067208 */ /* 0x000fe40001800000 */
[----:B------:R-:W-:-:S03]  /*0e10*/  FSEL R5, R4, RZ, P3 ;  /* 0x000000ff04057208 */ /* 0x000fc60001800000 */
[----:B------:R-:W-:-:S04]  /*0e20*/  FADD R6, R21, R6 ;  /* 0x0000000615067221 */ /* 0x000fc80000000000 */
[----:B------:R-:W-:-:S07]  /*0e30*/  FADD R21, R6, R5 ;  /* 0x0000000506157221 */ /* 0x000fce0000000000 */
.L_x_9:
[----:B------:R-:W-:Y:S05]  /*0e40*/  @P4 BRA `(.L_x_5) ;  /* 0x00000000001c4947 */ /* 0x000fea0003800000 */
[----:B------:R-:W0:Y:S02]  /*0e50*/  LDS R4, [UR7] ;  /* 0x00000007ff047984 */ /* 0x000e240008000800 */
[----:B0-----:R-:W-:Y:S01]  /*0e60*/  FMUL R6, R13, R4 ;  /* 0x000000040d067220 */ /* 0x001fe20000400000 */
[----:B------:R-:W-:-:S03]  /*0e70*/  FMUL R5, R4, R16 ;  /* 0x0000001004057220 */ /* 0x000fc60000400000 */
[----:B------:R-:W-:-:S04]  /*0e80*/  FMUL R6, R13, R6 ;  /* 0x000000060d067220 */ /* 0x000fc80000400000 */
[----:B------:R-:W-:-:S05]  /*0e90*/  FFMA R5, R6, 2, R5 ;  /* 0x4000000006057823 */ /* 0x000fca0000000005 */
[----:B------:R-:W-:-:S05]  /*0ea0*/  FSEL R4, R5, RZ, P3 ;  /* 0x000000ff05047208 */ /* 0x000fca0001800000 */
[----:B------:R-:W-:-:S07]  /*0eb0*/  FADD R21, R21, R4 ;  /* 0x0000000415157221 */ /* 0x000fce0000000000 */
.L_x_5:
[----:B------:R-:W-:-:S07]  /*0ec0*/  FADD R14, R14, R21 ;  /* 0x000000150e0e7221 */ /* 0x000fce0000000000 */
.L_x_4:
[----:B------:R-:W-:Y:S05]  /*0ed0*/  BSYNC.RECONVERGENT B0 ;  /* 0x0000000000007941 */ /* 0x000fea0003800200 */
.L_x_3:
[----:B------:R-:W-:Y:S01]  /*0ee0*/  BAR.SYNC.DEFER_BLOCKING 0x0 ;  /* 0x0000000000007b1d */ /* 0x000fe20000010000 */
[C---:B------:R-:W-:Y:S02]  /*0ef0*/  IADD3 R15, P2, PT, R12.reuse, R15, RZ ;  /* 0x0000000f0c0f7210 */ /* 0x040fe40007f5e0ff */
[----:B------:R-:W-:-:S03]  /*0f00*/  IADD3 R17, P4, PT, -R12, R17, RZ ;  /* 0x000000110c117210 */ /* 0x000fc60007f9e1ff */
[----:B------:R-:W-:Y:S01]  /*0f10*/  IMAD.X R24, RZ, RZ, R24, P2 ;  /* 0x000000ffff187224 */ /* 0x000fe200010e0618 */
[----:B------:R-:W-:Y:S01]  /*0f20*/  IADD3.X R23, PT, PT, R23, -0x1, RZ, P4, !PT ;  /* 0xffffffff17177810 */ /* 0x000fe200027fe4ff */
[----:B------:R-:W-:Y:S08]  /*0f30*/  @P1 BRA `(.L_x_10) ;  /* 0xfffffff400481947 */ /* 0x000ff0000383ffff */
.L_x_0:
[----:B------:R-:W-:Y:S05]  /*0f40*/  @P0 EXIT ;  /* 0x000000000000094d */ /* 0x000fea0003800000 */
[----:B------:R-:W0:Y:S02]  /*0f50*/  LDCU.64 UR4, c[0x0][0x390] ;  /* 0x00007200ff0477ac */ /* 0x000e240008000a00 */
[----:B0-----:R-:W-:-:S04]  /*0f60*/  LEA R2, P0, R22, UR4, 0x2 ;  /* 0x0000000416027c11 */ /* 0x001fc8000f8010ff */
[----:B------:R-:W-:-:S05]  /*0f70*/  LEA.HI.X R3, R22, UR5, RZ, 0x2, P0 ;  /* 0x0000000516037c11 */ /* 0x000fca00080f14ff */
[----:B------:R-:W-:Y:S01]  /*0f80*/  STG.E desc[UR8][R2.64], R14 ;  /* 0x0000000e02007986 */ /* 0x000fe2000c101908 */
[----:B------:R-:W-:Y:S05]  /*0f90*/  EXIT ;  /* 0x000000000000794d */ /* 0x000fea0003800000 */
        .weak           $__internal_0_$__cuda_sm20_div_u64
        .type           $__internal_0_$__cuda_sm20_div_u64,@function
        .size           $__internal_0_$__cuda_sm20_div_u64,(.L_x_12 - $__internal_0_$__cuda_sm20_div_u64)
$__internal_0_$__cuda_sm20_div_u64:
[----:B------:R-:W-:Y:S01]  /*0fa0*/  HFMA2 R9, -RZ, RZ, 0, 0 ;  /* 0x00000000ff097431 */ /* 0x000fe200000001ff */
[----:B------:R-:W-:-:S04]  /*0fb0*/  MOV R8, R12 ;  /* 0x0000000c00087202 */ /* 0x000fc80000000f00 */
[----:B------:R-:W0:Y:S08]  /*0fc0*/  I2F.U64.RP R3, R8 ;  /* 0x0000000800037312 */ /* 0x000e300000309000 */
[----:B0-----:R-:W0:Y:S02]  /*0fd0*/  MUFU.RCP R3, R3 ;  /* 0x0000000300037308 */ /* 0x001e240000001000 */
[----:B0-----:R-:W-:-:S06]  /*0fe0*/  VIADD R4, R3, 0x1ffffffe ;  /* 0x1ffffffe03047836 */ /* 0x001fcc0000000000 */
[----:B------:R-:W0:Y:S02]  /*0ff0*/  F2I.U64.TRUNC R4, R4 ;  /* 0x0000000400047311 */ /* 0x000e24000020d800 */
[----:B0-----:R-:W-:-:S04]  /*1000*/  IMAD.WIDE.U32 R6, R4, R12, RZ ;  /* 0x0000000c04067225 */ /* 0x001fc800078e00ff */
[----:B------:R-:W-:Y:S01]  /*1010*/  IMAD R7, R5, R12, R7 ;  /* 0x0000000c05077224 */ /* 0x000fe200078e0207 */
[----:B------:R-:W-:-:S04]  /*1020*/  IADD3 R11, P0, PT, RZ, -R6, RZ ;  /* 0x80000006ff0b7210 */ /* 0x000fc80007f1e0ff */
[----:B------:R-:W-:Y:S01]  /*1030*/  IADD3.X R15, PT, PT, RZ, ~R7, RZ, P0, !PT ;  /* 0x80000007ff0f7210 */ /* 0x000fe200007fe4ff */
[----:B------:R-:W-:Y:S01]  /*1040*/  IMAD.HI.U32 R6, R4, R11, RZ ;  /* 0x0000000b04067227 */ /* 0x000fe200078e00ff */
[----:B------:R-:W-:-:S03]  /*1050*/  MOV R7, R4 ;  /* 0x0000000400077202 */ /* 0x000fc60000000f00 */
[-C--:B------:R-:W-:Y:S02]  /*1060*/  IMAD R9, R5, R15.reuse, RZ ;  /* 0x0000000f05097224 */ /* 0x080fe400078e02ff */
[----:B------:R-:W-:-:S04]  /*1070*/  IMAD.WIDE.U32 R6, P0, R4, R15, R6 ;  /* 0x0000000f04067225 */ /* 0x000fc80007800006 */
[----:B------:R-:W-:-:S04]  /*1080*/  IMAD.HI.U32 R3, R5, R15, RZ ;  /* 0x0000000f05037227 */ /* 0x000fc800078e00ff */
[----:B------:R-:W-:-:S04]  /*1090*/  IMAD.HI.U32 R6, P1, R5, R11, R6 ;  /* 0x0000000b05067227 */ /* 0x000fc80007820006 */
[----:B------:R-:W-:Y:S01]  /*10a0*/  IMAD.X R3, R3, 0x1, R5, P0 ;  /* 0x0000000103037824 */ /* 0x000fe200000e0605 */
[----:B------:R-:W-:-:S04]  /*10b0*/  IADD3 R7, P2, PT, R9, R6, RZ ;  /* 0x0000000609077210 */ /* 0x000fc80007f5e0ff */
[----:B------:R-:W-:Y:S01]  /*10c0*/  IADD3.X R3, PT, PT, RZ, RZ, R3, P2, P1 ;  /* 0x000000ffff037210 */ /* 0x000fe200017e2403 */
[----:B------:R-:W-:-:S03]  /*10d0*/  IMAD.WIDE.U32 R4, R7, R12, RZ ;  /* 0x0000000c07047225 */ /* 0x000fc600078e00ff */
[----:B------:R-:W-:Y:S01]  /*10e0*/  IADD3 R9, P0, PT, RZ, -R4, RZ ;  /* 0x80000004ff097210 */ /* 0x000fe20007f1e0ff */
[----:B------:R-:W-:Y:S02]  /*10f0*/  IMAD R4, R3, R12, R5 ;  /* 0x0000000c03047224 */ /* 0x000fe400078e0205 */
[----:B------:R-:W-:Y:S02]  /*1100*/  IMAD.MOV.U32 R5, RZ, RZ, RZ ;  /* 0x000000ffff057224 */ /* 0x000fe400078e00ff */
[----:B------:R-:W-:Y:S01]  /*1110*/  IMAD.HI.U32 R6, R7, R9, RZ ;  /* 0x0000000907067227 */ /* 0x000fe200078e00ff */
[----:B------:R-:W-:-:S05]  /*1120*/  IADD3.X R4, PT, PT, RZ, ~R4, RZ, P0, !PT ;  /* 0x80000004ff047210 */ /* 0x000fca00007fe4ff */
[----:B------:R-:W-:-:S04]  /*1130*/  IMAD.WIDE.U32 R6, P0, R7, R4, R6 ;  /* 0x0000000407067225 */ /* 0x000fc80007800006 */
[C---:B------:R-:W-:Y:S02]  /*1140*/  IMAD R8, R3.reuse, R4, RZ ;  /* 0x0000000403087224 */ /* 0x040fe400078e02ff */
[----:B------:R-:W-:-:S04]  /*1150*/  IMAD.HI.U32 R7, P1, R3, R9, R6 ;  /* 0x0000000903077227 */ /* 0x000fc80007820006 */
[----:B------:R-:W-:Y:S01]  /*1160*/  IMAD.HI.U32 R4, R3, R4, RZ ;  /* 0x0000000403047227 */ /* 0x000fe200078e00ff */
[----:B------:R-:W-:-:S04]  /*1170*/  IADD3 R7, P2, PT, R8, R7, RZ ;  /* 0x0000000708077210 */ /* 0x000fc80007f5e0ff */
[----:B------:R-:W-:Y:S01]  /*1180*/  IADD3.X R3, PT, PT, R4, R3, RZ, P0, !PT ;  /* 0x0000000304037210 */ /* 0x000fe200007fe4ff */
[----:B------:R-:W-:-:S03]  /*1190*/  IMAD.HI.U32 R4, R7, UR4, RZ ;  /* 0x0000000407047c27 */ /* 0x000fc6000f8e00ff */
[----:B------:R-:W-:Y:S01]  /*11a0*/  IADD3.X R3, PT, PT, RZ, RZ, R3, P2, P1 ;  /* 0x000000ffff037210 */ /* 0x000fe200017e2403 */
[----:B------:R-:W-:-:S04]  /*11b0*/  IMAD.WIDE.U32 R4, R7, UR5, R4 ;  /* 0x0000000507047c25 */ /* 0x000fc8000f8e0004 */
[C---:B------:R-:W-:Y:S02]  /*11c0*/  IMAD R7, R3.reuse, UR5, RZ ;  /* 0x0000000503077c24 */ /* 0x040fe4000f8e02ff */
[----:B------:R-:W-:-:S04]  /*11d0*/  IMAD.HI.U32 R4, P0, R3, UR4, R4 ;  /* 0x0000000403047c27 */ /* 0x000fc8000f800004 */
[----:B------:R-:W-:Y:S01]  /*11e0*/  IMAD.HI.U32 R3, R3, UR5, RZ ;  /* 0x0000000503037c27 */ /* 0x000fe2000f8e00ff */
[----:B------:R-:W-:-:S04]  /*11f0*/  IADD3 R7, P1, PT, R7, R4, RZ ;  /* 0x0000000407077210 */ /* 0x000fc80007f3e0ff */
[----:B------:R-:W-:Y:S01]  /*1200*/  IADD3.X R3, PT, PT, R3, RZ, RZ, P0, !PT ;  /* 0x000000ff03037210 */ /* 0x000fe200007fe4ff */
[----:B------:R-:W-:-:S03]  /*1210*/  IMAD.WIDE.U32 R4, R7, R12, RZ ;  /* 0x0000000c07047225 */ /* 0x000fc600078e00ff */
[----:B------:R-:W-:Y:S02]  /*1220*/  IADD3.X R3, PT, PT, RZ, R3, RZ, P1, !PT ;  /* 0x00000003ff037210 */ /* 0x000fe40000ffe4ff */
[----:B------:R-:W-:Y:S02]  /*1230*/  IADD3 R9, P0, PT, -R4, UR4, RZ ;  /* 0x0000000404097c10 */ /* 0x000fe4000ff1e1ff */
[----:B------:R-:W-:Y:S01]  /*1240*/  IADD3 R4, P2, PT, R7, 0x1, RZ ;  /* 0x0000000107047810 */ /* 0x000fe20007f5e0ff */
[----:B------:R-:W-:-:S04]  /*1250*/  IMAD R5, R3, R12, R5 ;  /* 0x0000000c03057224 */ /* 0x000fc800078e0205 */
[----:B------:R-:W-:Y:S01]  /*1260*/  IMAD.X R6, RZ, RZ, R3, P2 ;  /* 0x000000ffff067224 */ /* 0x000fe200010e0603 */
[----:B------:R-:W-:Y:S02]  /*1270*/  IADD3.X R11, PT, PT, ~R5, UR5, RZ, P0, !PT ;  /* 0x00000005050b7c10 */ /* 0x000fe400087fe5ff */
[----:B------:R-:W-:Y:S02]  /*1280*/  ISETP.GE.U32.AND P0, PT, R9, R12, PT ;  /* 0x0000000c0900720c */ /* 0x000fe40003f06070 */
[-C--:B------:R-:W-:Y:S02]  /*1290*/  IADD3 R5, P1, PT, -R12, R9.reuse, RZ ;  /* 0x000000090c057210 */ /* 0x080fe40007f3e1ff */
[C---:B------:R-:W-:Y:S02]  /*12a0*/  ISETP.GE.U32.AND.EX P0, PT, R11.reuse, RZ, PT, P0 ;  /* 0x000000ff0b00720c */ /* 0x040fe40003f06100 */
[----:B------:R-:W-:Y:S02]  /*12b0*/  IADD3.X R8, PT, PT, R11, -0x1, RZ, P1, !PT ;  /* 0xffffffff0b087810 */ /* 0x000fe40000ffe4ff */
[----:B------:R-:W-:-:S02]  /*12c0*/  SEL R5, R5, R9, P0 ;  /* 0x0000000905057207 */ /* 0x000fc40000000000 */
[----:B------:R-:W-:Y:S02]  /*12d0*/  SEL R7, R4, R7, P0 ;  /* 0x0000000704077207 */ /* 0x000fe40000000000 */
[----:B------:R-:W-:Y:S02]  /*12e0*/  SEL R8, R8, R11, P0 ;  /* 0x0000000b08087207 */ /* 0x000fe40000000000 */
[----:B------:R-:W-:Y:S01]  /*12f0*/  SEL R6, R6, R3, P0 ;  /* 0x0000000306067207 */ /* 0x000fe20000000000 */
[----:B------:R-:W-:Y:S01]  /*1300*/  HFMA2 R3, -RZ, RZ, 0, 0 ;  /* 0x00000000ff037431 */ /* 0x000fe200000001ff */
[----:B------:R-:W-:Y:S02]  /*1310*/  ISETP.GE.U32.AND P0, PT, R5, R12, PT ;  /* 0x0000000c0500720c */ /* 0x000fe40003f06070 */
[----:B------:R-:W-:Y:S02]  /*1320*/  IADD3 R4, P2, PT, R7, 0x1, RZ ;  /* 0x0000000107047810 */ /* 0x000fe40007f5e0ff */
[----:B------:R-:W-:-:S02]  /*1330*/  ISETP.NE.U32.AND P1, PT, R12, RZ, PT ;  /* 0x000000ff0c00720c */ /* 0x000fc40003f25070 */
[----:B------:R-:W-:Y:S02]  /*1340*/  ISETP.GE.U32.AND.EX P0, PT, R8, RZ, PT, P0 ;  /* 0x000000ff0800720c */ /* 0x000fe40003f06100 */
[-C--:B------:R-:W-:Y:S02]  /*1350*/  IADD3.X R5, PT, PT, RZ, R6.reuse, RZ, P2, !PT ;  /* 0x00000006ff057210 */ /* 0x080fe400017fe4ff */
[----:B------:R-:W-:Y:S02]  /*1360*/  ISETP.NE.AND.EX P1, PT, RZ, RZ, PT, P1 ;  /* 0x000000ffff00720c */ /* 0x000fe40003f25310 */
[----:B------:R-:W-:Y:S02]  /*1370*/  SEL R4, R4, R7, P0 ;  /* 0x0000000704047207 */ /* 0x000fe40000000000 */
[----:B------:R-:W-:Y:S02]  /*1380*/  SEL R5, R5, R6, P0 ;  /* 0x0000000605057207 */ /* 0x000fe40000000000 */
[----:B------:R-:W-:-:S02]  /*1390*/  SEL R4, R4, 0xffffffff, P1 ;  /* 0xffffffff04047807 */ /* 0x000fc40000800000 */
[----:B------:R-:W-:Y:S01]  /*13a0*/  SEL R5, R5, 0xffffffff, P1 ;  /* 0xffffffff05057807 */ /* 0x000fe20000800000 */
[----:B------:R-:W-:Y:S06]  /*13b0*/  RET.REL.NODEC R2 `(GpuConv1DOnDevice) ;  /* 0xffffffec02107950 */ /* 0x000fec0003c3ffff */
.L_x_11:
[----:B------:R-:W-:-:S00]  /*13c0*/  BRA `(.L_x_11) ;  /* 0xfffffffc00fc7947 */ /* 0x000fc0000383ffff */
[----:B------:R-:W-:-:S00]  /*13d0*/  NOP ;  /* 0x0000000000007918 */ /* 0x000fc00000000000 */
        /* <DEDUP_REMOVED lines=10> */
.L_x_12:


//--------------------- .nv.shared.GpuConv1DOnDevice --------------------------
	.section	.nv.shared.GpuConv1DOnDevice,"aw",@nobits
	.sectionflags	@""
	.align	16
	.zero		1024


//--------------------- .nv.shared.reserved.0     --------------------------
	.section	.nv.shared.reserved.0,"aw",@nobits
	.weak		__nv_reservedSMEM_offset_0_alias
	.size		__nv_reservedSMEM_offset_0_alias, 0, 64
	.other		__nv_reservedSMEM_offset_0_alias,@"STO_CUDA_RESERVED_SHARED STV_DEFAULT"
__nv_reservedSMEM_offset_0_alias:
	.zero		0
	.zero		64


//--------------------- .nv.constant0.GpuConv1DOnDevice --------------------------
	.section	.nv.constant0.GpuConv1DOnDevice,"a",@progbits
	.sectionflags	@""
	.align	4
.nv.constant0.GpuConv1DOnDevice:
	.zero		928


//--------------------- SYMBOLS --------------------------

	.type		.nv.reservedSmem.offset0,@object
	.size		.nv.reservedSmem.offset0,0x4
	.type		.nv.reservedSmem.cap,@object
	.size		.nv.reservedSmem.cap,0x4
